//
// Generated by NVIDIA NVVM Compiler
//
// Compiler Build ID: CL-36424714
// Cuda compilation tools, release 13.0, V13.0.88
// Based on NVVM 20.0.0
//

.version 9.0
.target sm_100
.address_size 64

	// .globl	_Z8rk2_cudaffffffjPfS_

.visible .entry _Z8rk2_cudaffffffjPfS_(
	.param .f32 _Z8rk2_cudaffffffjPfS__param_0,
	.param .f32 _Z8rk2_cudaffffffjPfS__param_1,
	.param .f32 _Z8rk2_cudaffffffjPfS__param_2,
	.param .f32 _Z8rk2_cudaffffffjPfS__param_3,
	.param .f32 _Z8rk2_cudaffffffjPfS__param_4,
	.param .f32 _Z8rk2_cudaffffffjPfS__param_5,
	.param .u32 _Z8rk2_cudaffffffjPfS__param_6,
	.param .u64 .ptr .align 1 _Z8rk2_cudaffffffjPfS__param_7,
	.param .u64 .ptr .align 1 _Z8rk2_cudaffffffjPfS__param_8
)
{
	.reg .pred 	%p<6>;
	.reg .b32 	%r<50>;
	.reg .b32 	%f<83>;
	.reg .b64 	%rd<21>;

	ld.param.f32 	%f15, [_Z8rk2_cudaffffffjPfS__param_0];
	ld.param.f32 	%f16, [_Z8rk2_cudaffffffjPfS__param_1];
	ld.param.f32 	%f17, [_Z8rk2_cudaffffffjPfS__param_2];
	ld.param.f32 	%f18, [_Z8rk2_cudaffffffjPfS__param_3];
	ld.param.f32 	%f19, [_Z8rk2_cudaffffffjPfS__param_4];
	ld.param.f32 	%f20, [_Z8rk2_cudaffffffjPfS__param_5];
	ld.param.u32 	%r29, [_Z8rk2_cudaffffffjPfS__param_6];
	ld.param.u64 	%rd2, [_Z8rk2_cudaffffffjPfS__param_7];
	ld.param.u64 	%rd3, [_Z8rk2_cudaffffffjPfS__param_8];
	cvta.to.global.u64 	%rd4, %rd3;
	cvta.to.global.u64 	%rd5, %rd2;
	mov.u32 	%r30, %ctaid.x;
	mov.u32 	%r31, %ntid.x;
	mov.u32 	%r32, %tid.x;
	mad.lo.s32 	%r33, %r30, %r31, %r32;
	shl.b32 	%r34, %r33, 1;
	mul.wide.s32 	%rd6, %r34, 4;
	add.s64 	%rd7, %rd5, %rd6;
	mul.wide.s32 	%rd8, %r33, 4;
	add.s64 	%rd1, %rd4, %rd8;
	ld.global.f32 	%f78, [%rd7];
	ld.global.f32 	%f77, [%rd7+4];
	st.global.f32 	[%rd1], %f78;
	mov.u32 	%r1, %nctaid.x;
	shl.b32 	%r2, %r1, 1;
	mul.lo.s32 	%r35, %r2, %r29;
	mul.wide.u32 	%rd9, %r35, 4;
	add.s64 	%rd10, %rd1, %rd9;
	st.global.f32 	[%rd10], %f77;
	setp.lt.u32 	%p1, %r29, 2;
	@%p1 bra 	$L__BB0_8;
	neg.f32 	%f3, %f17;
	mul.f32 	%f4, %f15, %f18;
	add.s32 	%r3, %r29, -1;
	add.s32 	%r37, %r29, -2;
	and.b32  	%r4, %r3, 3;
	setp.lt.u32 	%p2, %r37, 3;
	mov.b32 	%r47, 1;
	@%p2 bra 	$L__BB0_5;
	and.b32  	%r39, %r3, -4;
	neg.s32 	%r45, %r39;
	shl.b32 	%r6, %r1, 3;
	mul.lo.s32 	%r43, %r1, 6;
	shl.b32 	%r42, %r1, 2;
	mov.b32 	%r46, 0;
	mov.u32 	%r41, %r2;
	mov.u32 	%r44, %r6;
$L__BB0_3:
	mul.f32 	%f21, %f16, %f77;
	mul.f32 	%f22, %f78, %f3;
	fma.rn.f32 	%f23, %f4, %f21, %f78;
	fma.rn.f32 	%f24, %f4, %f22, %f77;
	mul.f32 	%f25, %f16, %f24;
	mul.f32 	%f26, %f23, %f3;
	mul.f32 	%f27, %f20, %f25;
	fma.rn.f32 	%f28, %f19, %f21, %f27;
	fma.rn.f32 	%f29, %f15, %f28, %f78;
	mul.f32 	%f30, %f20, %f26;
	fma.rn.f32 	%f31, %f19, %f22, %f30;
	fma.rn.f32 	%f32, %f15, %f31, %f77;
	mul.wide.u32 	%rd11, %r41, 4;
	add.s64 	%rd12, %rd1, %rd11;
	st.global.f32 	[%rd12], %f29;
	st.global.f32 	[%rd12+4], %f32;
	mul.f32 	%f33, %f16, %f32;
	mul.f32 	%f34, %f29, %f3;
	fma.rn.f32 	%f35, %f4, %f33, %f29;
	fma.rn.f32 	%f36, %f4, %f34, %f32;
	mul.f32 	%f37, %f16, %f36;
	mul.f32 	%f38, %f35, %f3;
	mul.f32 	%f39, %f20, %f37;
	fma.rn.f32 	%f40, %f19, %f33, %f39;
	fma.rn.f32 	%f41, %f15, %f40, %f29;
	mul.f32 	%f42, %f20, %f38;
	fma.rn.f32 	%f43, %f19, %f34, %f42;
	fma.rn.f32 	%f44, %f15, %f43, %f32;
	mul.wide.u32 	%rd13, %r42, 4;
	add.s64 	%rd14, %rd1, %rd13;
	st.global.f32 	[%rd14], %f41;
	st.global.f32 	[%rd14+4], %f44;
	mul.f32 	%f45, %f16, %f44;
	mul.f32 	%f46, %f41, %f3;
	fma.rn.f32 	%f47, %f4, %f45, %f41;
	fma.rn.f32 	%f48, %f4, %f46, %f44;
	mul.f32 	%f49, %f16, %f48;
	mul.f32 	%f50, %f47, %f3;
	mul.f32 	%f51, %f20, %f49;
	fma.rn.f32 	%f52, %f19, %f45, %f51;
	fma.rn.f32 	%f53, %f15, %f52, %f41;
	mul.f32 	%f54, %f20, %f50;
	fma.rn.f32 	%f55, %f19, %f46, %f54;
	fma.rn.f32 	%f56, %f15, %f55, %f44;
	mul.wide.u32 	%rd15, %r43, 4;
	add.s64 	%rd16, %rd1, %rd15;
	st.global.f32 	[%rd16], %f53;
	st.global.f32 	[%rd16+4], %f56;
	mul.f32 	%f57, %f16, %f56;
	mul.f32 	%f58, %f53, %f3;
	fma.rn.f32 	%f59, %f4, %f57, %f53;
	fma.rn.f32 	%f60, %f4, %f58, %f56;
	mul.f32 	%f61, %f16, %f60;
	mul.f32 	%f62, %f59, %f3;
	mul.f32 	%f63, %f20, %f61;
	fma.rn.f32 	%f64, %f19, %f57, %f63;
	fma.rn.f32 	%f78, %f15, %f64, %f53;
	mul.f32 	%f65, %f20, %f62;
	fma.rn.f32 	%f66, %f19, %f58, %f65;
	fma.rn.f32 	%f77, %f15, %f66, %f56;
	mul.wide.u32 	%rd17, %r44, 4;
	add.s64 	%rd18, %rd1, %rd17;
	st.global.f32 	[%rd18], %f78;
	st.global.f32 	[%rd18+4], %f77;
	add.s32 	%r46, %r46, 4;
	add.s32 	%r45, %r45, 4;
	add.s32 	%r44, %r44, %r6;
	add.s32 	%r43, %r43, %r6;
	add.s32 	%r42, %r42, %r6;
	add.s32 	%r41, %r41, %r6;
	setp.ne.s32 	%p3, %r45, 0;
	@%p3 bra 	$L__BB0_3;
	add.s32 	%r47, %r46, 1;
$L__BB0_5:
	setp.eq.s32 	%p4, %r4, 0;
	@%p4 bra 	$L__BB0_8;
	mul.lo.s32 	%r40, %r1, %r47;
	shl.b32 	%r49, %r40, 1;
	neg.s32 	%r48, %r4;
$L__BB0_7:
	.pragma "nounroll";
	mul.f32 	%f67, %f16, %f77;
	mul.f32 	%f68, %f78, %f3;
	fma.rn.f32 	%f69, %f4, %f67, %f78;
	fma.rn.f32 	%f70, %f4, %f68, %f77;
	mul.f32 	%f71, %f16, %f70;
	mul.f32 	%f72, %f69, %f3;
	mul.f32 	%f73, %f20, %f71;
	fma.rn.f32 	%f74, %f19, %f67, %f73;
	fma.rn.f32 	%f78, %f15, %f74, %f78;
	mul.f32 	%f75, %f20, %f72;
	fma.rn.f32 	%f76, %f19, %f68, %f75;
	fma.rn.f32 	%f77, %f15, %f76, %f77;
	mul.wide.u32 	%rd19, %r49, 4;
	add.s64 	%rd20, %rd1, %rd19;
	st.global.f32 	[%rd20], %f78;
	st.global.f32 	[%rd20+4], %f77;
	add.s32 	%r49, %r49, %r2;
	add.s32 	%r48, %r48, 1;
	setp.ne.s32 	%p5, %r48, 0;
	@%p5 bra 	$L__BB0_7;
$L__BB0_8:
	ret;

}


// ===== COMPILED SASS (sm_100) =====

	.target	sm_100

	.elftype	@"ET_EXEC"


//--------------------- .note.nv.tkinfo           --------------------------
	.section	.note.nv.tkinfo,"",@"SHT_NOTE"
	.sectionflags	@"SHF_NOTE_NV_TKINFO"
	.tkinfo
        /*0018*/ 	.word	0x00000002
        /*0030*/ 	.string	""
        /*0030*/ 	.string	"ptxas"
        /*0030*/ 	.string	"Cuda compilation tools, release 13.0, V13.0.88"
        /*0030*/ 	.string	"Build cuda_13.0.r13.0/compiler.36424714_0"
        /*0030*/ 	.string	"-arch sm_100 -m 64 "



//--------------------- .note.nv.cuinfo           --------------------------
	.section	.note.nv.cuinfo,"",@"SHT_NOTE"
	.sectionflags	@"SHF_NOTE_NV_CUINFO"
        /*0018*/ 	.short	0x0002
        /*001a*/ 	.short	0x0064
        /*001c*/ 	.short	0x0082
	.zero		2


//--------------------- .nv.info                  --------------------------
	.section	.nv.info,"",@"SHT_CUDA_INFO"
	.align	4


	//----- nvinfo : EIATTR_REGCOUNT
	.align		4
        /*0000*/ 	.byte	0x04, 0x2f
        /*0002*/ 	.short	(.L_1 - .L_0)
	.align		4
.L_0:
        /*0004*/ 	.word	index@(_Z8rk2_cudaffffffjPfS_)
        /*0008*/ 	.word	0x00000020


	//----- nvinfo : EIATTR_FRAME_SIZE
	.align		4
.L_1:
        /*000c*/ 	.byte	0x04, 0x11
        /*000e*/ 	.short	(.L_3 - .L_2)
	.align		4
.L_2:
        /*0010*/ 	.word	index@(_Z8rk2_cudaffffffjPfS_)
        /*0014*/ 	.word	0x00000000


	//----- nvinfo : EIATTR_MIN_STACK_SIZE
	.align		4
.L_3:
        /*0018*/ 	.byte	0x04, 0x12
        /*001a*/ 	.short	(.L_5 - .L_4)
	.align		4
.L_4:
        /*001c*/ 	.word	index@(_Z8rk2_cudaffffffjPfS_)
        /*0020*/ 	.word	0x00000000
.L_5:


//--------------------- .nv.compat                --------------------------
	.section	.nv.compat,"",@"SHT_CUDA_COMPAT_INFO"
	.align	4
        /*0000*/ 	.byte	0x02, 0x09, 0x00, 0x00, 0x02, 0x02, 0x01, 0x00, 0x02, 0x05, 0x05, 0x00, 0x03, 0x07, 0x01, 0x01
        /*0010*/ 	.byte	0x02, 0x03, 0x00, 0x00, 0x02, 0x06, 0x01, 0x00, 0x04, 0x0b, 0x08, 0x00, 0x09, 0x00, 0x00, 0x00
        /*0020*/ 	.byte	0x00, 0x00, 0x00, 0x00


//--------------------- .nv.info._Z8rk2_cudaffffffjPfS_ --------------------------
	.section	.nv.info._Z8rk2_cudaffffffjPfS_,"",@"SHT_CUDA_INFO"
	.sectionflags	@""
	.align	4


	//----- nvinfo : EIATTR_CUDA_API_VERSION
	.align		4
        /*0000*/ 	.byte	0x04, 0x37
        /*0002*/ 	.short	(.L_7 - .L_6)
.L_6:
        /*0004*/ 	.word	0x00000082


	//----- nvinfo : EIATTR_KPARAM_INFO
	.align		4
.L_7:
        /*0008*/ 	.byte	0x04, 0x17
        /*000a*/ 	.short	(.L_9 - .L_8)
.L_8:
        /*000c*/ 	.word	0x00000000
        /*0010*/ 	.short	0x0008
        /*0012*/ 	.short	0x0028
        /*0014*/ 	.byte	0x00, 0xf5, 0x21, 0x00


	//----- nvinfo : EIATTR_KPARAM_INFO
	.align		4
.L_9:
        /*0018*/ 	.byte	0x04, 0x17
        /*001a*/ 	.short	(.L_11 - .L_10)
.L_10:
        /*001c*/ 	.word	0x00000000
        /*0020*/ 	.short	0x0007
        /*0022*/ 	.short	0x0020
        /*0024*/ 	.byte	0x00, 0xf5, 0x21, 0x00


	//----- nvinfo : EIATTR_KPARAM_INFO
	.align		4
.L_11:
        /*0028*/ 	.byte	0x04, 0x17
        /*002a*/ 	.short	(.L_13 - .L_12)
.L_12:
        /*002c*/ 	.word	0x00000000
        /*0030*/ 	.short	0x0006
        /*0032*/ 	.short	0x0018
        /*0034*/ 	.byte	0x00, 0xf0, 0x11, 0x00


	//----- nvinfo : EIATTR_KPARAM_INFO
	.align		4
.L_13:
        /*0038*/ 	.byte	0x04, 0x17
        /*003a*/ 	.short	(.L_15 - .L_14)
.L_14:
        /*003c*/ 	.word	0x00000000
        /*0040*/ 	.short	0x0005
        /*0042*/ 	.short	0x0014
        /*0044*/ 	.byte	0x00, 0xf0, 0x11, 0x00


	//----- nvinfo : EIATTR_KPARAM_INFO
	.align		4
.L_15:
        /*0048*/ 	.byte	0x04, 0x17
        /*004a*/ 	.short	(.L_17 - .L_16)
.L_16:
        /*004c*/ 	.word	0x00000000
        /*0050*/ 	.short	0x0004
        /*0052*/ 	.short	0x0010
        /*0054*/ 	.byte	0x00, 0xf0, 0x11, 0x00


	//----- nvinfo : EIATTR_KPARAM_INFO
	.align		4
.L_17:
        /*0058*/ 	.byte	0x04, 0x17
        /*005a*/ 	.short	(.L_19 - .L_18)
.L_18:
        /*005c*/ 	.word	0x00000000
        /*0060*/ 	.short	0x0003
        /*0062*/ 	.short	0x000c
        /*0064*/ 	.byte	0x00, 0xf0, 0x11, 0x00


	//----- nvinfo : EIATTR_KPARAM_INFO
	.align		4
.L_19:
        /*0068*/ 	.byte	0x04, 0x17
        /*006a*/ 	.short	(.L_21 - .L_20)
.L_20:
        /*006c*/ 	.word	0x00000000
        /*0070*/ 	.short	0x0002
        /*0072*/ 	.short	0x0008
        /*0074*/ 	.byte	0x00, 0xf0, 0x11, 0x00


	//----- nvinfo : EIATTR_KPARAM_INFO
	.align		4
.L_21:
        /*0078*/ 	.byte	0x04, 0x17
        /*007a*/ 	.short	(.L_23 - .L_22)
.L_22:
        /*007c*/ 	.word	0x00000000
        /*0080*/ 	.short	0x0001
        /*0082*/ 	.short	0x0004
        /*0084*/ 	.byte	0x00, 0xf0, 0x11, 0x00


	//----- nvinfo : EIATTR_KPARAM_INFO
	.align		4
.L_23:
        /*0088*/ 	.byte	0x04, 0x17
        /*008a*/ 	.short	(.L_25 - .L_24)
.L_24:
        /*008c*/ 	.word	0x00000000
        /*0090*/ 	.short	0x0000
        /*0092*/ 	.short	0x0000
        /*0094*/ 	.byte	0x00, 0xf0, 0x11, 0x00


	//----- nvinfo : EIATTR_SPARSE_MMA_MASK
	.align		4
.L_25:
        /*0098*/ 	.byte	0x03, 0x50
        /*009a*/ 	.short	0x0000


	//----- nvinfo : EIATTR_MAXREG_COUNT
	.align		4
        /*009c*/ 	.byte	0x03, 0x1b
        /*009e*/ 	.short	0x00ff


	//----- nvinfo : EIATTR_MERCURY_ISA_VERSION
	.align		4
        /*00a0*/ 	.byte	0x03, 0x5f
        /*00a2*/ 	.short	0x0101


	//----- nvinfo : EIATTR_VRC_CTA_INIT_COUNT
	.align		4
        /*00a4*/ 	.byte	0x02, 0x4a
	.zero		1
	.zero		1


	//----- nvinfo : EIATTR_EXIT_INSTR_OFFSETS
	.align		4
        /*00a8*/ 	.byte	0x04, 0x1c
        /*00aa*/ 	.short	(.L_27 - .L_26)


	//   ....[0]....
.L_26:
        /*00ac*/ 	.word	0x00000150


	//   ....[1]....
        /*00b0*/ 	.word	0x00000720


	//   ....[2]....
        /*00b4*/ 	.word	0x000008d0


	//----- nvinfo : EIATTR_CBANK_PARAM_SIZE
	.align		4
.L_27:
        /*00b8*/ 	.byte	0x03, 0x19
        /*00ba*/ 	.short	0x0030


	//----- nvinfo : EIATTR_PARAM_CBANK
	.align		4
        /*00bc*/ 	.byte	0x04, 0x0a
        /*00be*/ 	.short	(.L_29 - .L_28)
	.align		4
.L_28:
        /*00c0*/ 	.word	index@(.nv.constant0._Z8rk2_cudaffffffjPfS_)
        /*00c4*/ 	.short	0x0380
        /*00c6*/ 	.short	0x0030


	//----- nvinfo : EIATTR_SW_WAR
	.align		4
.L_29:
        /*00c8*/ 	.byte	0x04, 0x36
        /*00ca*/ 	.short	(.L_31 - .L_30)
.L_30:
        /*00cc*/ 	.word	0x00000008
.L_31:


//--------------------- .nv.callgraph             --------------------------
	.section	.nv.callgraph,"",@"SHT_CUDA_CALLGRAPH"
	.align	4
	.sectionentsize	8
	.align		4
        /*0000*/ 	.word	0x00000000
	.align		4
        /*0004*/ 	.word	0xffffffff
	.align		4
        /*0008*/ 	.word	0x00000000
	.align		4
        /*000c*/ 	.word	0xfffffffe
	.align		4
        /*0010*/ 	.word	0x00000000
	.align		4
        /*0014*/ 	.word	0xfffffffd
	.align		4
        /*0018*/ 	.word	0x00000000
	.align		4
        /*001c*/ 	.word	0xfffffffc


//--------------------- .text._Z8rk2_cudaffffffjPfS_ --------------------------
	.section	.text._Z8rk2_cudaffffffjPfS_,"ax",@progbits
	.align	128
        .global         _Z8rk2_cudaffffffjPfS_
        .type           _Z8rk2_cudaffffffjPfS_,@function
        .size           _Z8rk2_cudaffffffjPfS_,(.L_x_4 - _Z8rk2_cudaffffffjPfS_)
        .other          _Z8rk2_cudaffffffjPfS_,@"STO_CUDA_ENTRY STV_DEFAULT"
_Z8rk2_cudaffffffjPfS_:
.text._Z8rk2_cudaffffffjPfS_:
[----:B------:R-:W-:Y:S01]  /*0000*/  LDC R1, c[0x0][0x37c] ;  /* 0x0000df00ff017b82 */ /* 0x000fe20000000800 */
[----:B------:R-:W0:Y:S07]  /*0010*/  S2R R0, SR_TID.X ;  /* 0x0000000000007919 */ /* 0x000e2e0000002100 */
[----:B------:R-:W0:Y:S01]  /*0020*/  S2UR UR4, SR_CTAID.X ;  /* 0x00000000000479c3 */ /* 0x000e220000002500 */
[----:B------:R-:W1:Y:S07]  /*0030*/  LDCU.64 UR10, c[0x0][0x358] ;  /* 0x00006b00ff0a77ac */ /* 0x000e6e0008000a00 */
[----:B------:R-:W0:Y:S08]  /*0040*/  LDC R7, c[0x0][0x360] ;  /* 0x0000d800ff077b82 */ /* 0x000e300000000800 */
[----:B------:R-:W2:Y:S01]  /*0050*/  LDC.64 R4, c[0x0][0x3a0] ;  /* 0x0000e800ff047b82 */ /* 0x000ea20000000a00 */
[----:B0-----:R-:W-:-:S07]  /*0060*/  IMAD R7, R7, UR4, R0 ;  /* 0x0000000407077c24 */ /* 0x001fce000f8e0200 */
[----:B------:R-:W0:Y:S01]  /*0070*/  LDC R0, c[0x0][0x398] ;  /* 0x0000e600ff007b82 */ /* 0x000e220000000800 */
[----:B------:R-:W-:-:S05]  /*0080*/  SHF.L.U32 R3, R7, 0x1, RZ ;  /* 0x0000000107037819 */ /* 0x000fca00000006ff */
[----:B--2---:R-:W-:Y:S02]  /*0090*/  IMAD.WIDE R4, R3, 0x4, R4 ;  /* 0x0000000403047825 */ /* 0x004fe400078e0204 */
[----:B------:R-:W2:Y:S03]  /*00a0*/  LDC.64 R2, c[0x0][0x3a8] ;  /* 0x0000ea00ff027b82 */ /* 0x000ea60000000a00 */
[----:B-1----:R-:W3:Y:S04]  /*00b0*/  LDG.E R23, desc[UR10][R4.64] ;  /* 0x0000000a04177981 */ /* 0x002ee8000c1e1900 */
[----:B------:R-:W4:Y:S01]  /*00c0*/  LDG.E R15, desc[UR10][R4.64+0x4] ;  /* 0x0000040a040f7981 */ /* 0x000f22000c1e1900 */
[----:B------:R-:W1:Y:S01]  /*00d0*/  LDCU UR5, c[0x0][0x370] ;  /* 0x00006e00ff0577ac */ /* 0x000e620008000800 */
[----:B0-----:R-:W-:Y:S01]  /*00e0*/  ISETP.GE.U32.AND P0, PT, R0, 0x2, PT ;  /* 0x000000020000780c */ /* 0x001fe20003f06070 */
[----:B--2---:R-:W-:Y:S01]  /*00f0*/  IMAD.WIDE R2, R7, 0x4, R2 ;  /* 0x0000000407027825 */ /* 0x004fe200078e0202 */
[----:B-1----:R-:W-:-:S06]  /*0100*/  USHF.L.U32 UR6, UR5, 0x1, URZ ;  /* 0x0000000105067899 */ /* 0x002fcc00080006ff */
[----:B------:R-:W-:-:S04]  /*0110*/  IMAD R7, R0, UR6, RZ ;  /* 0x0000000600077c24 */ /* 0x000fc8000f8e02ff */
[----:B------:R-:W-:Y:S01]  /*0120*/  IMAD.WIDE.U32 R6, R7, 0x4, R2 ;  /* 0x0000000407067825 */ /* 0x000fe200078e0002 */
[----:B---3--:R0:W-:Y:S04]  /*0130*/  STG.E desc[UR10][R2.64], R23 ;  /* 0x0000001702007986 */ /* 0x0081e8000c10190a */
[----:B----4-:R0:W-:Y:S01]  /*0140*/  STG.E desc[UR10][R6.64], R15 ;  /* 0x0000000f06007986 */ /* 0x0101e2000c10190a */
[----:B------:R-:W-:Y:S05]  /*0150*/  @!P0 EXIT ;  /* 0x000000000000894d */ /* 0x000fea0003800000 */
[----:B------:R-:W1:Y:S01]  /*0160*/  LDC R5, c[0x0][0x38c] ;  /* 0x0000e300ff057b82 */ /* 0x000e620000000800 */
[----:B------:R-:W1:Y:S01]  /*0170*/  LDCU UR9, c[0x0][0x380] ;  /* 0x00007000ff0977ac */ /* 0x000e620008000800 */
[----:B------:R-:W-:Y:S01]  /*0180*/  IADD3 R4, PT, PT, R0, -0x2, RZ ;  /* 0xfffffffe00047810 */ /* 0x000fe20007ffe0ff */
[----:B------:R-:W-:-:S03]  /*0190*/  UMOV UR4, 0x1 ;  /* 0x0000000100047882 */ /* 0x000fc60000000000 */
[----:B------:R-:W-:Y:S02]  /*01a0*/  ISETP.GE.U32.AND P0, PT, R4, 0x3, PT ;  /* 0x000000030400780c */ /* 0x000fe40003f06070 */
[----:B------:R-:W-:-:S04]  /*01b0*/  IADD3 R4, PT, PT, R0, -0x1, RZ ;  /* 0xffffffff00047810 */ /* 0x000fc80007ffe0ff */
[----:B------:R-:W-:Y:S01]  /*01c0*/  LOP3.LUT R12, R4, 0x3, RZ, 0xc0, !PT ;  /* 0x00000003040c7812 */ /* 0x000fe200078ec0ff */
[----:B-1----:R-:W-:-:S06]  /*01d0*/  FMUL R0, R5, UR9 ;  /* 0x0000000905007c20 */ /* 0x002fcc0008400000 */
[----:B------:R-:W-:Y:S05]  /*01e0*/  @!P0 BRA `(.L_x_0) ;  /* 0x0000000400488947 */ /* 0x000fea0003800000 */
[----:B------:R-:W-:Y:S01]  /*01f0*/  USHF.L.U32 UR8, UR5, 0x2, URZ ;  /* 0x0000000205087899 */ /* 0x000fe200080006ff */
[----:B------:R-:W-:Y:S01]  /*0200*/  LOP3.LUT R4, R4, 0xfffffffc, RZ, 0xc0, !PT ;  /* 0xfffffffc04047812 */ /* 0x000fe200078ec0ff */
[----:B------:R-:W-:Y:S01]  /*0210*/  USHF.L.U32 UR7, UR5, 0x3, URZ ;  /* 0x0000000305077899 */ /* 0x000fe200080006ff */
[----:B------:R-:W-:Y:S01]  /*0220*/  MOV R13, UR6 ;  /* 0x00000006000d7c02 */ /* 0x000fe20008000f00 */
[----:B------:R-:W-:Y:S01]  /*0230*/  UIMAD UR4, UR5, 0x6, URZ ;  /* 0x00000006050478a4 */ /* 0x000fe2000f8e02ff */
[----:B------:R-:W-:Y:S01]  /*0240*/  IADD3 R14, PT, PT, -R4, RZ, RZ ;  /* 0x000000ff040e7210 */ /* 0x000fe20007ffe1ff */
[----:B------:R-:W1:Y:S01]  /*0250*/  LDCU UR12, c[0x0][0x384] ;  /* 0x00007080ff0c77ac */ /* 0x000e620008000800 */
[----:B------:R-:W-:Y:S02]  /*0260*/  MOV R17, UR8 ;  /* 0x0000000800117c02 */ /* 0x000fe40008000f00 */
[----:B------:R-:W-:Y:S01]  /*0270*/  MOV R19, UR7 ;  /* 0x0000000700137c02 */ /* 0x000fe20008000f00 */
[----:B------:R-:W2:Y:S01]  /*0280*/  LDCU UR13, c[0x0][0x388] ;  /* 0x00007100ff0d77ac */ /* 0x000ea20008000800 */
[----:B------:R-:W-:Y:S01]  /*0290*/  MOV R21, UR4 ;  /* 0x0000000400157c02 */ /* 0x000fe20008000f00 */
[----:B------:R-:W3:Y:S01]  /*02a0*/  LDCU.64 UR14, c[0x0][0x390] ;  /* 0x00007200ff0e77ac */ /* 0x000ee20008000a00 */
[----:B------:R-:W-:-:S05]  /*02b0*/  UMOV UR4, URZ ;  /* 0x000000ff00047c82 */ /* 0x000fca0008000000 */
.L_x_1:
[----:B--2-4-:R-:W-:Y:S01]  /*02c0*/  FMUL R5, R23, -UR13 ;  /* 0x8000000d17057c20 */ /* 0x014fe20008400000 */
[----:B-1----:R-:W-:Y:S01]  /*02d0*/  FMUL R4, R15, UR12 ;  /* 0x0000000c0f047c20 */ /* 0x002fe20008400000 */
[----:B------:R-:W-:Y:S01]  /*02e0*/  IADD3 R14, PT, PT, R14, 0x4, RZ ;  /* 0x000000040e0e7810 */ /* 0x000fe20007ffe0ff */
[----:B------:R-:W-:Y:S01]  /*02f0*/  UIADD3 UR4, UPT, UPT, UR4, 0x4, URZ ;  /* 0x0000000404047890 */ /* 0x000fe2000fffe0ff */
[C---:B0-----:R-:W-:Y:S01]  /*0300*/  FFMA R7, R0.reuse, R5, R15 ;  /* 0x0000000500077223 */ /* 0x041fe2000000000f */
[----:B------:R-:W-:Y:S01]  /*0310*/  FFMA R6, R0, R4, R23 ;  /* 0x0000000400067223 */ /* 0x000fe20000000017 */
[----:B------:R-:W-:Y:S02]  /*0320*/  ISETP.NE.AND P0, PT, R14, RZ, PT ;  /* 0x000000ff0e00720c */ /* 0x000fe40003f05270 */
[----:B------:R-:W-:Y:S01]  /*0330*/  FMUL R7, R7, UR12 ;  /* 0x0000000c07077c20 */ /* 0x000fe20008400000 */
[----:B------:R-:W-:-:S03]  /*0340*/  FMUL R6, R6, -UR13 ;  /* 0x8000000d06067c20 */ /* 0x000fc60008400000 */
[----:B---3--:R-:W-:Y:S01]  /*0350*/  FMUL R7, R7, UR15 ;  /* 0x0000000f07077c20 */ /* 0x008fe20008400000 */
[----:B------:R-:W-:-:S03]  /*0360*/  FMUL R6, R6, UR15 ;  /* 0x0000000f06067c20 */ /* 0x000fc60008400000 */
[----:B------:R-:W-:Y:S01]  /*0370*/  FFMA R4, R4, UR14, R7 ;  /* 0x0000000e04047c23 */ /* 0x000fe20008000007 */
[----:B------:R-:W-:-:S03]  /*0380*/  FFMA R6, R5, UR14, R6 ;  /* 0x0000000e05067c23 */ /* 0x000fc60008000006 */
[----:B------:R-:W-:Y:S01]  /*0390*/  FFMA R25, R4, UR9, R23 ;  /* 0x0000000904197c23 */ /* 0x000fe20008000017 */
[----:B------:R-:W-:-:S03]  /*03a0*/  FFMA R27, R6, UR9, R15 ;  /* 0x00000009061b7c23 */ /* 0x000fc6000800000f */
[----:B------:R-:W-:Y:S01]  /*03b0*/  FMUL R5, R25, -UR13 ;  /* 0x8000000d19057c20 */ /* 0x000fe20008400000 */
[----:B------:R-:W-:-:S03]  /*03c0*/  FMUL R4, R27, UR12 ;  /* 0x0000000c1b047c20 */ /* 0x000fc60008400000 */
[C---:B------:R-:W-:Y:S01]  /*03d0*/  FFMA R7, R0.reuse, R5, R27 ;  /* 0x0000000500077223 */ /* 0x040fe2000000001b */
[----:B------:R-:W-:-:S03]  /*03e0*/  FFMA R6, R0, R4, R25 ;  /* 0x0000000400067223 */ /* 0x000fc60000000019 */
[----:B------:R-:W-:Y:S01]  /*03f0*/  FMUL R7, R7, UR12 ;  /* 0x0000000c07077c20 */ /* 0x000fe20008400000 */
[----:B------:R-:W-:-:S03]  /*0400*/  FMUL R6, R6, -UR13 ;  /* 0x8000000d06067c20 */ /* 0x000fc60008400000 */
[----:B------:R-:W-:Y:S01]  /*0410*/  FMUL R7, R7, UR15 ;  /* 0x0000000f07077c20 */ /* 0x000fe20008400000 */
        /* <DEDUP_REMOVED lines=14> */
[----:B------:R-:W-:Y:S01]  /*0500*/  FFMA R20, R4, UR14, R7 ;  /* 0x0000000e04147c23 */ /* 0x000fe20008000007 */
[C---:B------:R-:W-:Y:S01]  /*0510*/  IMAD.WIDE.U32 R6, R13.reuse, 0x4, R2 ;  /* 0x000000040d067825 */ /* 0x040fe200078e0002 */
[----:B------:R-:W-:-:S03]  /*0520*/  IADD3 R13, PT, PT, R13, UR7, RZ ;  /* 0x000000070d0d7c10 */ /* 0x000fc6000fffe0ff */
[----:B------:R-:W-:Y:S01]  /*0530*/  FFMA R18, R5, UR9, R16 ;  /* 0x0000000905127c23 */ /* 0x000fe20008000010 */
[----:B------:R-:W-:Y:S01]  /*0540*/  FFMA R20, R20, UR9, R29 ;  /* 0x0000000914147c23 */ /* 0x000fe2000800001d */
[----:B------:R4:W-:Y:S02]  /*0550*/  STG.E desc[UR10][R6.64], R25 ;  /* 0x0000001906007986 */ /* 0x0009e4000c10190a */
[----:B------:R-:W-:Y:S01]  /*0560*/  FMUL R11, R18, -UR13 ;  /* 0x8000000d120b7c20 */ /* 0x000fe20008400000 */
[----:B------:R-:W-:Y:S01]  /*0570*/  FMUL R9, R20, UR12 ;  /* 0x0000000c14097c20 */ /* 0x000fe20008400000 */
[----:B------:R4:W-:Y:S02]  /*0580*/  STG.E desc[UR10][R6.64+0x4], R27 ;  /* 0x0000041b06007986 */ /* 0x0009e4000c10190a */
[C---:B------:R-:W-:Y:S01]  /*0590*/  FFMA R5, R0.reuse, R11, R20 ;  /* 0x0000000b00057223 */ /* 0x040fe20000000014 */
[----:B------:R-:W-:-:S03]  /*05a0*/  FFMA R4, R0, R9, R18 ;  /* 0x0000000900047223 */ /* 0x000fc60000000012 */
[----:B------:R-:W-:Y:S01]  /*05b0*/  FMUL R8, R5, UR12 ;  /* 0x0000000c05087c20 */ /* 0x000fe20008400000 */
[----:B------:R-:W-:Y:S01]  /*05c0*/  FMUL R10, R4, -UR13 ;  /* 0x8000000d040a7c20 */ /* 0x000fe20008400000 */
[C---:B------:R-:W-:Y:S01]  /*05d0*/  IMAD.WIDE.U32 R4, R17.reuse, 0x4, R2 ;  /* 0x0000000411047825 */ /* 0x040fe200078e0002 */
[----:B------:R-:W-:-:S03]  /*05e0*/  IADD3 R17, PT, PT, R17, UR7, RZ ;  /* 0x0000000711117c10 */ /* 0x000fc6000fffe0ff */
[----:B------:R-:W-:Y:S01]  /*05f0*/  FMUL R8, R8, UR15 ;  /* 0x0000000f08087c20 */ /* 0x000fe20008400000 */
[----:B------:R-:W-:Y:S01]  /*0600*/  FMUL R10, R10, UR15 ;  /* 0x0000000f0a0a7c20 */ /* 0x000fe20008400000 */
[----:B------:R4:W-:Y:S02]  /*0610*/  STG.E desc[UR10][R4.64], R16 ;  /* 0x0000001004007986 */ /* 0x0009e4000c10190a */
[----:B------:R-:W-:Y:S01]  /*0620*/  FFMA R23, R9, UR14, R8 ;  /* 0x0000000e09177c23 */ /* 0x000fe20008000008 */
[----:B------:R-:W-:Y:S01]  /*0630*/  FFMA R15, R11, UR14, R10 ;  /* 0x0000000e0b0f7c23 */ /* 0x000fe2000800000a */
[----:B------:R-:W-:Y:S01]  /*0640*/  IMAD.WIDE.U32 R8, R21, 0x4, R2 ;  /* 0x0000000415087825 */ /* 0x000fe200078e0002 */
[----:B------:R4:W-:Y:S03]  /*0650*/  STG.E desc[UR10][R4.64+0x4], R29 ;  /* 0x0000041d04007986 */ /* 0x0009e6000c10190a */
[----:B------:R-:W-:Y:S01]  /*0660*/  FFMA R23, R23, UR9, R18 ;  /* 0x0000000917177c23 */ /* 0x000fe20008000012 */
[----:B------:R-:W-:Y:S01]  /*0670*/  FFMA R15, R15, UR9, R20 ;  /* 0x000000090f0f7c23 */ /* 0x000fe20008000014 */
[----:B------:R-:W-:Y:S01]  /*0680*/  IMAD.WIDE.U32 R10, R19, 0x4, R2 ;  /* 0x00000004130a7825 */ /* 0x000fe200078e0002 */
[----:B------:R4:W-:Y:S01]  /*0690*/  STG.E desc[UR10][R8.64], R18 ;  /* 0x0000001208007986 */ /* 0x0009e2000c10190a */
[----:B------:R-:W-:-:S02]  /*06a0*/  IADD3 R21, PT, PT, R21, UR7, RZ ;  /* 0x0000000715157c10 */ /* 0x000fc4000fffe0ff */
[----:B------:R-:W-:Y:S01]  /*06b0*/  IADD3 R19, PT, PT, R19, UR7, RZ ;  /* 0x0000000713137c10 */ /* 0x000fe2000fffe0ff */
[----:B------:R4:W-:Y:S04]  /*06c0*/  STG.E desc[UR10][R8.64+0x4], R20 ;  /* 0x0000041408007986 */ /* 0x0009e8000c10190a */
[----:B------:R4:W-:Y:S04]  /*06d0*/  STG.E desc[UR10][R10.64], R23 ;  /* 0x000000170a007986 */ /* 0x0009e8000c10190a */
[----:B------:R4:W-:Y:S01]  /*06e0*/  STG.E desc[UR10][R10.64+0x4], R15 ;  /* 0x0000040f0a007986 */ /* 0x0009e2000c10190a */
[----:B------:R-:W-:Y:S05]  /*06f0*/  @P0 BRA `(.L_x_1) ;  /* 0xfffffff800f00947 */ /* 0x000fea000383ffff */
[----:B------:R-:W-:-:S12]  /*0700*/  UIADD3 UR4, UPT, UPT, UR4, 0x1, URZ ;  /* 0x0000000104047890 */ /* 0x000fd8000fffe0ff */
.L_x_0:
[----:B------:R-:W-:-:S13]  /*0710*/  ISETP.NE.AND P0, PT, R12, RZ, PT ;  /* 0x000000ff0c00720c */ /* 0x000fda0003f05270 */
[----:B------:R-:W-:Y:S05]  /*0720*/  @!P0 EXIT ;  /* 0x000000000000894d */ /* 0x000fea0003800000 */
[----:B------:R-:W-:Y:S01]  /*0730*/  UIMAD UR4, UR5, UR4, URZ ;  /* 0x00000004050472a4 */ /* 0x000fe2000f8e02ff */
[----:B------:R-:W-:Y:S01]  /*0740*/  IADD3 R12, PT, PT, -R12, RZ, RZ ;  /* 0x000000ff0c0c7210 */ /* 0x000fe20007ffe1ff */
[----:B------:R-:W1:Y:S02]  /*0750*/  LDCU UR7, c[0x0][0x384] ;  /* 0x00007080ff0777ac */ /* 0x000e640008000800 */
[----:B------:R-:W-:Y:S01]  /*0760*/  USHF.L.U32 UR4, UR4, 0x1, URZ ;  /* 0x0000000104047899 */ /* 0x000fe200080006ff */
[----:B------:R-:W2:Y:S05]  /*0770*/  LDCU UR8, c[0x0][0x388] ;  /* 0x00007100ff0877ac */ /* 0x000eaa0008000800 */
[----:B0---4-:R-:W-:Y:S01]  /*0780*/  MOV R7, UR4 ;  /* 0x0000000400077c02 */ /* 0x011fe20008000f00 */
[----:B------:R-:W0:Y:S06]  /*0790*/  LDCU.64 UR12, c[0x0][0x390] ;  /* 0x00007200ff0c77ac */ /* 0x000e2c0008000a00 */
.L_x_2:
[----:B--23--:R-:W-:Y:S01]  /*07a0*/  FMUL R5, R23, -UR8 ;  /* 0x8000000817057c20 */ /* 0x00cfe20008400000 */
[----:B-1----:R-:W-:Y:S01]  /*07b0*/  FMUL R4, R15, UR7 ;  /* 0x000000070f047c20 */ /* 0x002fe20008400000 */
[----:B------:R-:W-:Y:S02]  /*07c0*/  IADD3 R12, PT, PT, R12, 0x1, RZ ;  /* 0x000000010c0c7810 */ /* 0x000fe40007ffe0ff */
[C---:B------:R-:W-:Y:S01]  /*07d0*/  FFMA R8, R0.reuse, R5, R15 ;  /* 0x0000000500087223 */ /* 0x040fe2000000000f */
[----:B------:R-:W-:Y:S01]  /*07e0*/  FFMA R6, R0, R4, R23 ;  /* 0x0000000400067223 */ /* 0x000fe20000000017 */
[----:B------:R-:W-:Y:S02]  /*07f0*/  ISETP.NE.AND P0, PT, R12, RZ, PT ;  /* 0x000000ff0c00720c */ /* 0x000fe40003f05270 */
[----:B------:R-:W-:Y:S01]  /*0800*/  FMUL R8, R8, UR7 ;  /* 0x0000000708087c20 */ /* 0x000fe20008400000 */
[----:B------:R-:W-:-:S03]  /*0810*/  FMUL R6, R6, -UR8 ;  /* 0x8000000806067c20 */ /* 0x000fc60008400000 */
[----:B0-----:R-:W-:Y:S01]  /*0820*/  FMUL R9, R8, UR13 ;  /* 0x0000000d08097c20 */ /* 0x001fe20008400000 */
[----:B------:R-:W-:-:S03]  /*0830*/  FMUL R8, R6, UR13 ;  /* 0x0000000d06087c20 */ /* 0x000fc60008400000 */
[----:B------:R-:W-:Y:S01]  /*0840*/  FFMA R6, R4, UR12, R9 ;  /* 0x0000000c04067c23 */ /* 0x000fe20008000009 */
[----:B------:R-:W-:Y:S01]  /*0850*/  FFMA R8, R5, UR12, R8 ;  /* 0x0000000c05087c23 */ /* 0x000fe20008000008 */
[C---:B------:R-:W-:Y:S01]  /*0860*/  IMAD.WIDE.U32 R4, R7.reuse, 0x4, R2 ;  /* 0x0000000407047825 */ /* 0x040fe200078e0002 */
[----:B------:R-:W-:-:S03]  /*0870*/  IADD3 R7, PT, PT, R7, UR6, RZ ;  /* 0x0000000607077c10 */ /* 0x000fc6000fffe0ff */
[----:B------:R-:W-:Y:S01]  /*0880*/  FFMA R23, R6, UR9, R23 ;  /* 0x0000000906177c23 */ /* 0x000fe20008000017 */
[----:B------:R-:W-:-:S04]  /*0890*/  FFMA R15, R8, UR9, R15 ;  /* 0x00000009080f7c23 */ /* 0x000fc8000800000f */
[----:B------:R3:W-:Y:S04]  /*08a0*/  STG.E desc[UR10][R4.64], R23 ;  /* 0x0000001704007986 */ /* 0x0007e8000c10190a */
[----:B------:R3:W-:Y:S01]  /*08b0*/  STG.E desc[UR10][R4.64+0x4], R15 ;  /* 0x0000040f04007986 */ /* 0x0007e2000c10190a */
[----:B------:R-:W-:Y:S05]  /*08c0*/  @P0 BRA `(.L_x_2) ;  /* 0xfffffffc00b40947 */ /* 0x000fea000383ffff */
[----:B------:R-:W-:Y:S05]  /*08d0*/  EXIT ;  /* 0x000000000000794d */ /* 0x000fea0003800000 */
.L_x_3:
[----:B------:R-:W-:-:S00]  /*08e0*/  BRA `(.L_x_3) ;  /* 0xfffffffc00fc7947 */ /* 0x000fc0000383ffff */
[----:B------:R-:W-:-:S00]  /*08f0*/  NOP ;  /* 0x0000000000007918 */ /* 0x000fc00000000000 */
        /* <DEDUP_REMOVED lines=8> */
.L_x_4:


//--------------------- .nv.shared.reserved.0     --------------------------
	.section	.nv.shared.reserved.0,"aw",@nobits
	.weak		__nv_reservedSMEM_offset_0_alias
	.size		__nv_reservedSMEM_offset_0_alias, 0, 64
	.other		__nv_reservedSMEM_offset_0_alias,@"STO_CUDA_RESERVED_SHARED STV_DEFAULT"
__nv_reservedSMEM_offset_0_alias:
	.zero		0
	.zero		64


//--------------------- .nv.constant0._Z8rk2_cudaffffffjPfS_ --------------------------
	.section	.nv.constant0._Z8rk2_cudaffffffjPfS_,"a",@progbits
	.sectionflags	@""
	.align	4
.nv.constant0._Z8rk2_cudaffffffjPfS_:
	.zero		944


//--------------------- SYMBOLS --------------------------

	.type		.nv.reservedSmem.offset0,@object
	.size		.nv.reservedSmem.offset0,0x4
